	.headerflags	@"EF_CUDA_TEXMODE_UNIFIED EF_CUDA_64BIT_ADDRESS EF_CUDA_ACCELERATORS EF_CUDA_SM90 EF_CUDA_VIRTUAL_SM(EF_CUDA_SM90)"
	.elftype	@"ET_EXEC"


//--------------------- .nv.info                  --------------------------
	.section	.nv.info,"",@"SHT_CUDA_INFO"
	.align	4


	//----- nvinfo : EIATTR_REGCOUNT
	.align		4
        /*0000*/ 	.byte	0x04, 0x2f
        /*0002*/ 	.short	(.L_1 - .L_0)
	.align		4
.L_0:
        /*0004*/ 	.word	index@(triton_poi_fused_convolution_leaky_relu_4)
        /*0008*/ 	.word	0x00000028


	//----- nvinfo : EIATTR_MIN_STACK_SIZE
	.align		4
.L_1:
        /*000c*/ 	.byte	0x04, 0x12
        /*000e*/ 	.short	(.L_3 - .L_2)
	.align		4
.L_2:
        /*0010*/ 	.word	index@(triton_poi_fused_convolution_leaky_relu_4)
        /*0014*/ 	.word	0x00000000


	//----- nvinfo : EIATTR_FRAME_SIZE
	.align		4
.L_3:
        /*0018*/ 	.byte	0x04, 0x11
        /*001a*/ 	.short	(.L_5 - .L_4)
	.align		4
.L_4:
        /*001c*/ 	.word	index@(triton_poi_fused_convolution_leaky_relu_4)
        /*0020*/ 	.word	0x00000000


	//----- nvinfo : EIATTR_MIN_STACK_SIZE
	.align		4
.L_5:
        /*0024*/ 	.byte	0x04, 0x12
        /*0026*/ 	.short	(.L_7 - .L_6)
	.align		4
.L_6:
        /*0028*/ 	.word	index@(triton_poi_fused_convolution_leaky_relu_4)
        /*002c*/ 	.word	0x00000000
.L_7:


//--------------------- .nv.info.triton_poi_fused_convolution_leaky_relu_4 --------------------------
	.section	.nv.info.triton_poi_fused_convolution_leaky_relu_4,"",@"SHT_CUDA_INFO"
	.sectionflags	@""
	.align	4


	//----- nvinfo : EIATTR_CUDA_API_VERSION
	.align		4
        /*0000*/ 	.byte	0x04, 0x37
        /*0002*/ 	.short	(.L_9 - .L_8)
.L_8:
        /*0004*/ 	.word	0x0000007c


	//----- nvinfo : EIATTR_KPARAM_INFO
	.align		4
.L_9:
        /*0008*/ 	.byte	0x04, 0x17
        /*000a*/ 	.short	(.L_11 - .L_10)
.L_10:
        /*000c*/ 	.word	0x00000000
        /*0010*/ 	.short	0x0005
        /*0012*/ 	.short	0x0024
        /*0014*/ 	.byte	0x00, 0xf0, 0x11, 0x00


	//----- nvinfo : EIATTR_KPARAM_INFO
	.align		4
.L_11:
        /*0018*/ 	.byte	0x04, 0x17
        /*001a*/ 	.short	(.L_13 - .L_12)
.L_12:
        /*001c*/ 	.word	0x00000000
        /*0020*/ 	.short	0x0004
        /*0022*/ 	.short	0x0020
        /*0024*/ 	.byte	0x00, 0xf0, 0x11, 0x00


	//----- nvinfo : EIATTR_KPARAM_INFO
	.align		4
.L_13:
        /*0028*/ 	.byte	0x04, 0x17
        /*002a*/ 	.short	(.L_15 - .L_14)
.L_14:
        /*002c*/ 	.word	0x00000000
        /*0030*/ 	.short	0x0003
        /*0032*/ 	.short	0x0018
        /*0034*/ 	.byte	0x00, 0xf4, 0x21, 0x00


	//----- nvinfo : EIATTR_KPARAM_INFO
	.align		4
.L_15:
        /*0038*/ 	.byte	0x04, 0x17
        /*003a*/ 	.short	(.L_17 - .L_16)
.L_16:
        /*003c*/ 	.word	0x00000000
        /*0040*/ 	.short	0x0002
        /*0042*/ 	.short	0x0010
        /*0044*/ 	.byte	0x00, 0xf4, 0x21, 0x00


	//----- nvinfo : EIATTR_KPARAM_INFO
	.align		4
.L_17:
        /*0048*/ 	.byte	0x04, 0x17
        /*004a*/ 	.short	(.L_19 - .L_18)
.L_18:
        /*004c*/ 	.word	0x00000000
        /*0050*/ 	.short	0x0001
        /*0052*/ 	.short	0x0008
        /*0054*/ 	.byte	0x00, 0xf4, 0x21, 0x00


	//----- nvinfo : EIATTR_KPARAM_INFO
	.align		4
.L_19:
        /*0058*/ 	.byte	0x04, 0x17
        /*005a*/ 	.short	(.L_21 - .L_20)
.L_20:
        /*005c*/ 	.word	0x00000000
        /*0060*/ 	.short	0x0000
        /*0062*/ 	.short	0x0000
        /*0064*/ 	.byte	0x00, 0xf4, 0x21, 0x00


	//----- nvinfo : EIATTR_SPARSE_MMA_MASK
	.align		4
.L_21:
        /*0068*/ 	.byte	0x03, 0x50
        /*006a*/ 	.short	0x0000


	//----- nvinfo : EIATTR_MAXREG_COUNT
	.align		4
        /*006c*/ 	.byte	0x03, 0x1b
        /*006e*/ 	.short	0x00ff


	//----- nvinfo : EIATTR_EXIT_INSTR_OFFSETS
	.align		4
        /*0070*/ 	.byte	0x04, 0x1c
        /*0072*/ 	.short	(.L_23 - .L_22)


	//   ....[0]....
.L_22:
        /*0074*/ 	.word	0x000016b0


	//   ....[1]....
        /*0078*/ 	.word	0x00001700


	//----- nvinfo : EIATTR_REQNTID
	.align		4
.L_23:
        /*007c*/ 	.byte	0x04, 0x10
        /*007e*/ 	.short	(.L_25 - .L_24)
.L_24:
        /*0080*/ 	.word	0x00000100
        /*0084*/ 	.word	0x00000001
        /*0088*/ 	.word	0x00000001


	//----- nvinfo : EIATTR_CBANK_PARAM_SIZE
	.align		4
.L_25:
        /*008c*/ 	.byte	0x03, 0x19
        /*008e*/ 	.short	0x0028


	//----- nvinfo : EIATTR_PARAM_CBANK
	.align		4
        /*0090*/ 	.byte	0x04, 0x0a
        /*0092*/ 	.short	(.L_27 - .L_26)
	.align		4
.L_26:
        /*0094*/ 	.word	index@(.nv.constant0.triton_poi_fused_convolution_leaky_relu_4)
        /*0098*/ 	.short	0x0210
        /*009a*/ 	.short	0x0028


	//----- nvinfo : EIATTR_SW_WAR
	.align		4
.L_27:
        /*009c*/ 	.byte	0x04, 0x36
        /*009e*/ 	.short	(.L_29 - .L_28)
.L_28:
        /*00a0*/ 	.word	0x00000008
.L_29:


//--------------------- .nv.callgraph             --------------------------
	.section	.nv.callgraph,"",@"SHT_CUDA_CALLGRAPH"
	.align	4
	.sectionentsize	8
	.align		4
        /*0000*/ 	.word	0x00000000
	.align		4
        /*0004*/ 	.word	0xffffffff
	.align		4
        /*0008*/ 	.word	0x00000000
	.align		4
        /*000c*/ 	.word	0xfffffffe
	.align		4
        /*0010*/ 	.word	0x00000000
	.align		4
        /*0014*/ 	.word	0xfffffffd
	.align		4
        /*0018*/ 	.word	0x00000000
	.align		4
        /*001c*/ 	.word	0xfffffffc


//--------------------- .text.triton_poi_fused_convolution_leaky_relu_4 --------------------------
	.section	.text.triton_poi_fused_convolution_leaky_relu_4,"ax",@progbits
	.sectionflags	@"SHF_BARRIERS=1"
	.align	128
        .global         triton_poi_fused_convolution_leaky_relu_4
        .type           triton_poi_fused_convolution_leaky_relu_4,@function
        .size           triton_poi_fused_convolution_leaky_relu_4,(.L_x_1 - triton_poi_fused_convolution_leaky_relu_4)
        .other          triton_poi_fused_convolution_leaky_relu_4,@"STO_CUDA_ENTRY STV_DEFAULT"
triton_poi_fused_convolution_leaky_relu_4:
.text.triton_poi_fused_convolution_leaky_relu_4:
[----:B------:R-:W0:Y:S01]  /*0000*/  LDC R1, c[0x0][0x28] ;  /* 0x00000a00ff017b82 */ /* 0x000e220000000800 */
[----:B------:R-:W1:Y:S07]  /*0010*/  S2R R3, SR_TID.X ;  /* 0x0000000000037919 */ /* 0x000e6e0000002100 */
[----:B------:R-:W2:Y:S01]  /*0020*/  LDC.64 R18, c[0x0][0x218] ;  /* 0x00008600ff127b82 */ /* 0x000ea20000000a00 */
[----:B------:R-:W-:Y:S01]  /*0030*/  IMAD.MOV.U32 R32, RZ, RZ, RZ ;  /* 0x000000ffff207224 */ /* 0x000fe200078e00ff */
[----:B------:R-:W-:Y:S01]  /*0040*/  ULDC.64 UR6, c[0x0][0x208] ;  /* 0x0000820000067ab9 */ /* 0x000fe20000000a00 */
[----:B------:R-:W3:Y:S01]  /*0050*/  S2R R4, SR_CTAID.Y ;  /* 0x0000000000047919 */ /* 0x000ee20000002600 */
[----:B------:R-:W4:Y:S04]  /*0060*/  S2R R0, SR_CTAID.X ;  /* 0x0000000000007919 */ /* 0x000f280000002500 */
[----:B------:R-:W5:Y:S01]  /*0070*/  LDC.64 R24, c[0x0][0x210] ;  /* 0x00008400ff187b82 */ /* 0x000f620000000a00 */
[----:B------:R-:W-:-:S02]  /*0080*/  IMAD.MOV.U32 R28, RZ, RZ, RZ ;  /* 0x000000ffff1c7224 */ /* 0x000fc400078e00ff */
[----:B------:R-:W-:Y:S01]  /*0090*/  IMAD.MOV.U32 R26, RZ, RZ, RZ ;  /* 0x000000ffff1a7224 */ /* 0x000fe200078e00ff */
[----:B------:R-:W-:Y:S01]  /*00a0*/  CS2R R16, SRZ ;  /* 0x0000000000107805 */ /* 0x000fe2000001ff00 */
[----:B------:R-:W-:Y:S01]  /*00b0*/  IMAD.MOV.U32 R30, RZ, RZ, RZ ;  /* 0x000000ffff1e7224 */ /* 0x000fe200078e00ff */
[----:B------:R-:W-:Y:S02]  /*00c0*/  CS2R R14, SRZ ;  /* 0x00000000000e7805 */ /* 0x000fe4000001ff00 */
[----:B------:R-:W2:Y:S01]  /*00d0*/  S2UR UR5, SR_CgaCtaId ;  /* 0x00000000000579c3 */ /* 0x000ea20000008800 */
[----:B------:R-:W-:Y:S01]  /*00e0*/  UMOV UR4, 0x400 ;  /* 0x0000040000047882 */ /* 0x000fe20000000000 */
[----:B------:R-:W-:Y:S01]  /*00f0*/  ULDC.64 UR8, c[0x0][0x220] ;  /* 0x0000880000087ab9 */ /* 0x000fe20000000a00 */
[----:B-1----:R-:W-:Y:S01]  /*0100*/  SHF.R.U32.HI R31, RZ, 0x6, R3 ;  /* 0x00000006ff1f7819 */ /* 0x002fe20000011603 */
[----:B------:R-:W-:Y:S02]  /*0110*/  IMAD.SHL.U32 R27, R3, 0x4, RZ ;  /* 0x00000004031b7824 */ /* 0x000fe400078e00ff */
[----:B---3--:R-:W-:Y:S01]  /*0120*/  IMAD.SHL.U32 R2, R4, 0x10, RZ ;  /* 0x0000001004027824 */ /* 0x008fe200078e00ff */
[----:B------:R-:W-:-:S02]  /*0130*/  SHF.R.S32.HI R29, RZ, 0x1b, R4 ;  /* 0x0000001bff1d7819 */ /* 0x000fc40000011404 */
[----:B------:R-:W-:Y:S02]  /*0140*/  SGXT.U32 R31, R31, 0x2 ;  /* 0x000000021f1f781a */ /* 0x000fe40000000000 */
[----:B------:R-:W-:Y:S02]  /*0150*/  SGXT R29, R29, 0x1 ;  /* 0x000000011d1d781a */ /* 0x000fe40000000200 */
[----:B------:R-:W-:Y:S02]  /*0160*/  LOP3.LUT R4, R2, R31, RZ, 0xfc, !PT ;  /* 0x0000001f02047212 */ /* 0x000fe400078efcff */
[----:B------:R-:W-:Y:S02]  /*0170*/  LOP3.LUT R5, R27, 0xfc, RZ, 0xc0, !PT ;  /* 0x000000fc1b057812 */ /* 0x000fe400078ec0ff */
[----:B------:R-:W-:Y:S02]  /*0180*/  LEA.HI R7, R29, R4, RZ, 0x6 ;  /* 0x000000041d077211 */ /* 0x000fe400078f30ff */
[----:B------:R-:W-:-:S02]  /*0190*/  LOP3.LUT R6, R2, 0x4, R31, 0xfe, !PT ;  /* 0x0000000402067812 */ /* 0x000fc400078efe1f */
[----:B----4-:R-:W-:Y:S02]  /*01a0*/  PRMT R5, R5, 0x6540, R0 ;  /* 0x0000654005057816 */ /* 0x010fe40000000000 */
[----:B------:R-:W-:Y:S02]  /*01b0*/  LOP3.LUT R7, R7, 0xffffffc0, RZ, 0xc0, !PT ;  /* 0xffffffc007077812 */ /* 0x000fe400078ec0ff */
[----:B------:R-:W-:Y:S01]  /*01c0*/  LEA.HI R8, R29, R6, RZ, 0x6 ;  /* 0x000000061d087211 */ /* 0x000fe200078f30ff */
[C---:B------:R-:W-:Y:S01]  /*01d0*/  IMAD R35, R4.reuse, 0x844, R5 ;  /* 0x0000084404237824 */ /* 0x040fe200078e0205 */
[----:B------:R-:W-:Y:S01]  /*01e0*/  ISETP.GE.AND P0, PT, R5, 0x844, PT ;  /* 0x000008440500780c */ /* 0x000fe20003f06270 */
[----:B------:R-:W-:Y:S01]  /*01f0*/  IMAD.IADD R5, R4, 0x1, -R7 ;  /* 0x0000000104057824 */ /* 0x000fe200078e0a07 */
[----:B------:R-:W-:Y:S02]  /*0200*/  LOP3.LUT R7, R8, 0xffffffc0, RZ, 0xc0, !PT ;  /* 0xffffffc008077812 */ /* 0x000fe400078ec0ff */
[----:B------:R-:W-:-:S02]  /*0210*/  LOP3.LUT R8, R2, 0x8, R31, 0xfe, !PT ;  /* 0x0000000802087812 */ /* 0x000fc400078efe1f */
[----:B------:R-:W-:Y:S01]  /*0220*/  ISETP.GE.AND P5, PT, R4, 0x100, PT ;  /* 0x000001000400780c */ /* 0x000fe20003fa6270 */
[----:B------:R-:W-:Y:S01]  /*0230*/  IMAD.IADD R7, R6, 0x1, -R7 ;  /* 0x0000000106077824 */ /* 0x000fe200078e0a07 */
[----:B------:R-:W-:Y:S02]  /*0240*/  ISETP.LT.AND P4, PT, R4, 0x100, !P0 ;  /* 0x000001000400780c */ /* 0x000fe40004781270 */
[----:B------:R-:W-:Y:S02]  /*0250*/  LEA.HI R4, R29, R8, RZ, 0x6 ;  /* 0x000000081d047211 */ /* 0x000fe400078f30ff */
[C---:B------:R-:W-:Y:S02]  /*0260*/  ISETP.GE.AND P6, PT, R6.reuse, 0x100, PT ;  /* 0x000001000600780c */ /* 0x040fe40003fc6270 */
[----:B------:R-:W-:Y:S02]  /*0270*/  ISETP.LT.AND P3, PT, R6, 0x100, !P0 ;  /* 0x000001000600780c */ /* 0x000fe40004761270 */
[----:B------:R-:W-:-:S02]  /*0280*/  LOP3.LUT R6, R2, 0xc, R31, 0xfe, !PT ;  /* 0x0000000c02067812 */ /* 0x000fc400078efe1f */
[----:B------:R-:W-:Y:S01]  /*0290*/  LOP3.LUT R9, R4, 0xffffffc0, RZ, 0xc0, !PT ;  /* 0xffffffc004097812 */ /* 0x000fe200078ec0ff */
[----:B--2---:R-:W-:Y:S01]  /*02a0*/  IMAD.WIDE R4, R5, 0x4, R18 ;  /* 0x0000000405047825 */ /* 0x004fe200078e0212 */
[----:B------:R-:W-:Y:S02]  /*02b0*/  LEA.HI R10, R29, R6, RZ, 0x6 ;  /* 0x000000061d0a7211 */ /* 0x000fe400078f30ff */
[C---:B------:R-:W-:Y:S01]  /*02c0*/  ISETP.GE.AND P2, PT, R8.reuse, 0x100, PT ;  /* 0x000001000800780c */ /* 0x040fe20003f46270 */
[----:B------:R-:W-:Y:S01]  /*02d0*/  IMAD.IADD R9, R8, 0x1, -R9 ;  /* 0x0000000108097824 */ /* 0x000fe200078e0a09 */
[----:B------:R-:W-:Y:S01]  /*02e0*/  LOP3.LUT R11, R10, 0xffffffc0, RZ, 0xc0, !PT ;  /* 0xffffffc00a0b7812 */ /* 0x000fe200078ec0ff */
[----:B------:R-:W2:Y:S01]  /*02f0*/  @!P5 LDG.E.EL R32, desc[UR6][R4.64] ;  /* 0x000000060420d981 */ /* 0x000ea2000c2e1900 */
[----:B------:R-:W-:Y:S01]  /*0300*/  ISETP.GE.AND P5, PT, R6, 0x100, PT ;  /* 0x000001000600780c */ /* 0x000fe20003fa6270 */
[----:B------:R-:W-:Y:S01]  /*0310*/  IMAD.WIDE R12, R7, 0x4, R18 ;  /* 0x00000004070c7825 */ /* 0x000fe200078e0212 */
[----:B------:R-:W-:-:S03]  /*0320*/  ISETP.LT.AND P1, PT, R8, 0x100, !P0 ;  /* 0x000001000800780c */ /* 0x000fc60004721270 */
[----:B------:R-:W-:Y:S01]  /*0330*/  IMAD.IADD R11, R6, 0x1, -R11 ;  /* 0x00000001060b7824 */ /* 0x000fe200078e0a0b */
[----:B------:R1:W3:Y:S01]  /*0340*/  @!P6 LDG.E.EL R28, desc[UR6][R12.64] ;  /* 0x000000060c1ce981 */ /* 0x0002e2000c2e1900 */
[----:B------:R-:W-:Y:S01]  /*0350*/  IMAD.WIDE R20, R9, 0x4, R18 ;  /* 0x0000000409147825 */ /* 0x000fe200078e0212 */
[----:B------:R-:W-:-:S03]  /*0360*/  CS2R R8, SRZ ;  /* 0x0000000000087805 */ /* 0x000fc6000001ff00 */
[----:B------:R-:W-:Y:S01]  /*0370*/  IMAD.WIDE R18, R11, 0x4, R18 ;  /* 0x000000040b127825 */ /* 0x000fe200078e0212 */
[----:B------:R-:W-:Y:S02]  /*0380*/  CS2R R10, SRZ ;  /* 0x00000000000a7805 */ /* 0x000fe4000001ff00 */
[----:B------:R-:W-:Y:S01]  /*0390*/  ISETP.LT.AND P0, PT, R6, 0x100, !P0 ;  /* 0x000001000600780c */ /* 0x000fe20004701270 */
[C---:B------:R-:W-:Y:S01]  /*03a0*/  VIADD R37, R35.reuse, 0x6330 ;  /* 0x0000633023257836 */ /* 0x040fe20000000000 */
[----:B------:R4:W2:Y:S01]  /*03b0*/  @!P5 LDG.E.EL R26, desc[UR6][R18.64] ;  /* 0x00000006121ad981 */ /* 0x0008a2000c2e1900 */
[C---:B------:R-:W-:Y:S02]  /*03c0*/  VIADD R23, R35.reuse, 0x2110 ;  /* 0x0000211023177836 */ /* 0x040fe40000000000 */
[C---:B-1----:R-:W-:Y:S01]  /*03d0*/  VIADD R13, R35.reuse, 0x4220 ;  /* 0x00004220230d7836 */ /* 0x042fe20000000000 */
[----:B------:R-:W-:Y:S01]  /*03e0*/  CS2R R4, SRZ ;  /* 0x0000000000047805 */ /* 0x000fe2000001ff00 */
[--C-:B-----5:R-:W-:Y:S01]  /*03f0*/  IMAD.WIDE R34, R35, 0x4, R24.reuse ;  /* 0x0000000423227825 */ /* 0x120fe200078e0218 */
[----:B------:R-:W5:Y:S03]  /*0400*/  @!P2 LDG.E.EL R30, desc[UR6][R20.64] ;  /* 0x00000006141ea981 */ /* 0x000f66000c2e1900 */
[--C-:B------:R-:W-:Y:S01]  /*0410*/  IMAD.WIDE R36, R37, 0x4, R24.reuse ;  /* 0x0000000425247825 */ /* 0x100fe200078e0218 */
[----:B0---4-:R-:W-:Y:S01]  /*0420*/  CS2R R18, SRZ ;  /* 0x0000000000127805 */ /* 0x011fe2000001ff00 */
[----:B------:R-:W2:Y:S02]  /*0430*/  @P4 LDG.E.EL.128 R8, desc[UR6][R34.64] ;  /* 0x0000000622084981 */ /* 0x000ea4000c2e1d00 */
[----:B------:R-:W-:Y:S01]  /*0440*/  IMAD.WIDE R22, R23, 0x4, R24 ;  /* 0x0000000417167825 */ /* 0x000fe200078e0218 */
[----:B------:R-:W-:-:S03]  /*0450*/  CS2R R6, SRZ ;  /* 0x0000000000067805 */ /* 0x000fc6000001ff00 */
[----:B------:R-:W-:Y:S01]  /*0460*/  IMAD.WIDE R24, R13, 0x4, R24 ;  /* 0x000000040d187825 */ /* 0x000fe200078e0218 */
[----:B------:R-:W-:Y:S02]  /*0470*/  CS2R R12, SRZ ;  /* 0x00000000000c7805 */ /* 0x000fe4000001ff00 */
[----:B------:R-:W4:Y:S04]  /*0480*/  @P0 LDG.E.EL.128 R4, desc[UR6][R36.64] ;  /* 0x0000000624040981 */ /* 0x000f28000c2e1d00 */
[----:B------:R0:W5:Y:S04]  /*0490*/  @P1 LDG.E.EL.128 R16, desc[UR6][R24.64] ;  /* 0x0000000618101981 */ /* 0x000168000c2e1d00 */
[----:B------:R-:W3:Y:S01]  /*04a0*/  @P3 LDG.E.EL.128 R12, desc[UR6][R22.64] ;  /* 0x00000006160c3981 */ /* 0x000ee2000c2e1d00 */
[----:B------:R-:W-:Y:S01]  /*04b0*/  UPRMT UR4, UR5, 0x654, UR4 ;  /* 0x0000065405047896 */ /* 0x000fe20008000004 */
[----:B------:R-:W-:-:S02]  /*04c0*/  LEA.HI R29, R29, R2, RZ, 0x6 ;  /* 0x000000021d1d7211 */ /* 0x000fc400078f30ff */
[----:B------:R-:W-:Y:S02]  /*04d0*/  LOP3.LUT R27, R2, 0xc, R27, 0xf8, !PT ;  /* 0x0000000c021b7812 */ /* 0x000fe400078ef81b */
[----:B--2---:R-:W-:-:S04]  /*04e0*/  FSETP.GT.AND P4, PT, R32, -R10, PT ;  /* 0x8000000a2000720b */ /* 0x004fc80003f84000 */
[----:B0-----:R-:W-:Y:S02]  /*04f0*/  SEL R25, RZ, 0x7fff8, !P4 ;  /* 0x0007fff8ff197807 */ /* 0x001fe40006000000 */
[----:B----4-:R-:W-:Y:S02]  /*0500*/  FSETP.GT.AND P3, PT, R26, -R6, PT ;  /* 0x800000061a00720b */ /* 0x010fe40003f64000 */
[C---:B-----5:R-:W-:Y:S02]  /*0510*/  FSETP.GT.AND P4, PT, R30.reuse, -R17, PT ;  /* 0x800000111e00720b */ /* 0x060fe40003f84000 */
[C---:B------:R-:W-:Y:S02]  /*0520*/  FSETP.GT.AND P6, PT, R30.reuse, -R18, PT ;  /* 0x800000121e00720b */ /* 0x040fe40003fc4000 */
[----:B------:R-:W-:Y:S02]  /*0530*/  SEL R20, RZ, 0x1fffe, !P4 ;  /* 0x0001fffeff147807 */ /* 0x000fe40006000000 */
[----:B------:R-:W-:-:S02]  /*0540*/  FSETP.GT.AND P4, PT, R30, -R16, PT ;  /* 0x800000101e00720b */ /* 0x000fc40003f84000 */
[----:B---3--:R-:W-:Y:S02]  /*0550*/  FSETP.GT.AND P5, PT, R28, -R14, PT ;  /* 0x8000000e1c00720b */ /* 0x008fe40003fa4000 */
[----:B------:R-:W-:Y:S02]  /*0560*/  SEL R24, RZ, 0x1, !P3 ;  /* 0x00000001ff187807 */ /* 0x000fe40005800000 */
[----:B------:R-:W-:Y:S02]  /*0570*/  SEL R21, RZ, 0x1fffe, !P6 ;  /* 0x0001fffeff157807 */ /* 0x000fe40007000000 */
[----:B------:R-:W-:Y:S02]  /*0580*/  SEL R23, RZ, 0x1fffe, !P4 ;  /* 0x0001fffeff177807 */ /* 0x000fe40006000000 */
[----:B------:R-:W-:Y:S02]  /*0590*/  SEL R22, RZ, 0x4, !P5 ;  /* 0x00000004ff167807 */ /* 0x000fe40006800000 */
[----:B------:R-:W-:Y:S01]  /*05a0*/  FSETP.GT.AND P4, PT, R26, -R4, PT ;  /* 0x800000041a00720b */ /* 0x000fe20003f84000 */
[C---:B------:R-:W-:Y:S01]  /*05b0*/  FADD R14, R28.reuse, R14 ;  /* 0x0000000e1c0e7221 */ /* 0x040fe20000000000 */
[C---:B------:R-:W-:Y:S01]  /*05c0*/  FSETP.GT.AND P3, PT, R28.reuse, -R13, PT ;  /* 0x8000000d1c00720b */ /* 0x040fe20003f64000 */
[C---:B------:R-:W-:Y:S01]  /*05d0*/  FADD R13, R28.reuse, R13 ;  /* 0x0000000d1c0d7221 */ /* 0x040fe20000000000 */
[C---:B------:R-:W-:Y:S01]  /*05e0*/  FSETP.GT.AND P6, PT, R28.reuse, -R12, PT ;  /* 0x8000000c1c00720b */ /* 0x040fe20003fc4000 */
[C---:B------:R-:W-:Y:S01]  /*05f0*/  FADD R12, R28.reuse, R12 ;  /* 0x0000000c1c0c7221 */ /* 0x040fe20000000000 */
[C---:B------:R-:W-:Y:S01]  /*0600*/  FSETP.GT.AND P5, PT, R28.reuse, -R15, PT ;  /* 0x8000000f1c00720b */ /* 0x040fe20003fa4000 */
[----:B------:R-:W-:Y:S01]  /*0610*/  FADD R15, R28, R15 ;  /* 0x0000000f1c0f7221 */ /* 0x000fe20000000000 */
[----:B------:R-:W-:Y:S01]  /*0620*/  IMAD.IADD R28, R21, 0x1, R24 ;  /* 0x00000001151c7824 */ /* 0x000fe200078e0218 */
[----:B------:R-:W-:-:S02]  /*0630*/  FSETP.GT.AND P1, PT, R32, -R8, PT ;  /* 0x800000082000720b */ /* 0x000fc40003f24000 */
[----:B------:R-:W-:Y:S02]  /*0640*/  SEL R24, RZ, 0x1, !P4 ;  /* 0x00000001ff187807 */ /* 0x000fe40006000000 */
[----:B------:R-:W-:Y:S01]  /*0650*/  SEL R21, RZ, 0x4, !P6 ;  /* 0x00000004ff157807 */ /* 0x000fe20007000000 */
[C---:B------:R-:W-:Y:S01]  /*0660*/  FADD R18, R30.reuse, R18 ;  /* 0x000000121e127221 */ /* 0x040fe20000000000 */
[C---:B------:R-:W-:Y:S01]  /*0670*/  FSETP.GT.AND P6, PT, R30.reuse, -R19, PT ;  /* 0x800000131e00720b */ /* 0x040fe20003fc4000 */
[C---:B------:R-:W-:Y:S01]  /*0680*/  FADD R17, R30.reuse, R17 ;  /* 0x000000111e117221 */ /* 0x040fe20000000000 */
[C---:B------:R-:W-:Y:S01]  /*0690*/  FADD R16, R30.reuse, R16 ;  /* 0x000000101e107221 */ /* 0x040fe20000000000 */
[----:B------:R-:W-:Y:S01]  /*06a0*/  FADD R19, R30, R19 ;  /* 0x000000131e137221 */ /* 0x000fe20000000000 */
[----:B------:R-:W-:Y:S01]  /*06b0*/  LOP3.LUT R28, R28, 0x3, RZ, 0xc0, !PT ;  /* 0x000000031c1c7812 */ /* 0x000fe200078ec0ff */
[----:B------:R-:W-:Y:S01]  /*06c0*/  IMAD.IADD R23, R23, 0x1, R24 ;  /* 0x0000000117177824 */ /* 0x000fe200078e0218 */
[----:B------:R-:W-:-:S02]  /*06d0*/  SEL R30, RZ, 0x7fff8, !P1 ;  /* 0x0007fff8ff1e7807 */ /* 0x000fc40004800000 */
[----:B------:R-:W-:Y:S02]  /*06e0*/  FSETP.GT.AND P1, PT, R26, -R7, PT ;  /* 0x800000071a00720b */ /* 0x000fe40003f24000 */
[----:B------:R-:W-:Y:S02]  /*06f0*/  IADD3 R25, R28, R25, R22 ;  /* 0x000000191c197210 */ /* 0x000fe40007ffe016 */
[----:B------:R-:W-:Y:S02]  /*0700*/  SEL R33, RZ, 0x1fffe, !P6 ;  /* 0x0001fffeff217807 */ /* 0x000fe40007000000 */
[----:B------:R-:W-:Y:S02]  /*0710*/  SEL R28, RZ, 0x1, !P1 ;  /* 0x00000001ff1c7807 */ /* 0x000fe40004800000 */
[----:B------:R-:W-:Y:S02]  /*0720*/  LOP3.LUT R23, R23, 0x3, RZ, 0xc0, !PT ;  /* 0x0000000317177812 */ /* 0x000fe400078ec0ff */
[----:B------:R-:W-:Y:S01]  /*0730*/  FSETP.GT.AND P6, PT, R26, -R5, PT ;  /* 0x800000051a00720b */ /* 0x000fe20003fc4000 */
[----:B------:R-:W-:Y:S01]  /*0740*/  IMAD.IADD R33, R33, 0x1, R28 ;  /* 0x0000000121217824 */ /* 0x000fe200078e021c */
[----:B------:R-:W-:Y:S01]  /*0750*/  IADD3 R30, R23, R30, R21 ;  /* 0x0000001e171e7210 */ /* 0x000fe20007ffe015 */
[----:B------:R-:W-:Y:S01]  /*0760*/  IMAD.SHL.U32 R23, R3, 0x40, RZ ;  /* 0x0000004003177824 */ /* 0x000fe200078e00ff */
[----:B------:R-:W-:-:S02]  /*0770*/  FSETP.GT.AND P2, PT, R32, -R11, PT ;  /* 0x8000000b2000720b */ /* 0x000fc40003f44000 */
[----:B------:R-:W-:Y:S01]  /*0780*/  SEL R21, RZ, 0x1, !P6 ;  /* 0x00000001ff157807 */ /* 0x000fe20007000000 */
[C---:B------:R-:W-:Y:S01]  /*0790*/  FADD R10, R32.reuse, R10 ;  /* 0x0000000a200a7221 */ /* 0x040fe20000000000 */
[C---:B------:R-:W-:Y:S01]  /*07a0*/  FSETP.GT.AND P0, PT, R32.reuse, -R9, PT ;  /* 0x800000092000720b */ /* 0x040fe20003f04000 */
[C---:B------:R-:W-:Y:S01]  /*07b0*/  FADD R9, R32.reuse, R9 ;  /* 0x0000000920097221 */ /* 0x040fe20000000000 */
[C---:B------:R-:W-:Y:S01]  /*07c0*/  FADD R8, R32.reuse, R8 ;  /* 0x0000000820087221 */ /* 0x040fe20000000000 */
[----:B------:R-:W-:Y:S01]  /*07d0*/  FADD R11, R32, R11 ;  /* 0x0000000b200b7221 */ /* 0x000fe20000000000 */
[----:B------:R-:W-:Y:S02]  /*07e0*/  LOP3.LUT R22, R33, 0x3, RZ, 0xc0, !PT ;  /* 0x0000000321167812 */ /* 0x000fe400078ec0ff */
[----:B------:R-:W-:Y:S02]  /*07f0*/  SEL R32, RZ, 0x7fff8, !P2 ;  /* 0x0007fff8ff207807 */ /* 0x000fe40005000000 */
[----:B------:R-:W-:-:S02]  /*0800*/  SEL R33, RZ, 0x4, !P5 ;  /* 0x00000004ff217807 */ /* 0x000fc40006800000 */
[----:B------:R-:W-:Y:S01]  /*0810*/  LOP3.LUT R24, R23, 0xfc0, RZ, 0xc0, !PT ;  /* 0x00000fc017187812 */ /* 0x000fe200078ec0ff */
[----:B------:R-:W-:Y:S01]  /*0820*/  IMAD.IADD R23, R20, 0x1, R21 ;  /* 0x0000000114177824 */ /* 0x000fe200078e0215 */
[----:B------:R-:W-:Y:S01]  /*0830*/  IADD3 R32, R22, R32, R33 ;  /* 0x0000002016207210 */ /* 0x000fe20007ffe021 */
[----:B------:R-:W-:Y:S01]  /*0840*/  FADD R22, R26, R6 ;  /* 0x000000061a167221 */ /* 0x000fe20000000000 */
[----:B------:R-:W-:Y:S02]  /*0850*/  SEL R6, RZ, 0x7fff8, !P0 ;  /* 0x0007fff8ff067807 */ /* 0x000fe40004000000 */
[----:B------:R-:W-:Y:S02]  /*0860*/  SEL R21, RZ, 0x4, !P3 ;  /* 0x00000004ff157807 */ /* 0x000fe40005800000 */
[----:B------:R-:W-:Y:S02]  /*0870*/  LOP3.LUT R33, R23, 0x3, RZ, 0xc0, !PT ;  /* 0x0000000317217812 */ /* 0x000fe400078ec0ff */
[----:B------:R-:W-:Y:S01]  /*0880*/  LOP3.LUT R20, R31, R24, RZ, 0xfc, !PT ;  /* 0x000000181f147212 */ /* 0x000fe200078efcff */
[----:B------:R-:W-:-:S02]  /*0890*/  VIADD R31, R24, UR4 ;  /* 0x00000004181f7c36 */ /* 0x000fc40008000000 */
[----:B------:R-:W-:Y:S01]  /*08a0*/  FADD R24, R26, R4 ;  /* 0x000000041a187221 */ /* 0x000fe20000000000 */
[----:B------:R-:W-:Y:S01]  /*08b0*/  IADD3 R6, R33, R6, R21 ;  /* 0x0000000621067210 */ /* 0x000fe20007ffe015 */
[----:B------:R-:W-:Y:S02]  /*08c0*/  IMAD.SHL.U32 R4, R30, 0x1000, RZ ;  /* 0x000010001e047824 */ /* 0x000fe400078e00ff */
[C---:B------:R-:W-:Y:S01]  /*08d0*/  FADD R23, R26.reuse, R5 ;  /* 0x000000051a177221 */ /* 0x040fe20000000000 */
[----:B------:R-:W-:Y:S01]  /*08e0*/  FADD R26, R26, R7 ;  /* 0x000000071a1a7221 */ /* 0x000fe20000000000 */
[----:B------:R-:W-:Y:S02]  /*08f0*/  LOP3.LUT R7, R6, 0xf, RZ, 0xc0, !PT ;  /* 0x0000000f06077812 */ /* 0x000fe400078ec0ff */
[----:B------:R-:W-:Y:S02]  /*0900*/  LOP3.LUT R32, R32, 0xf, RZ, 0xc0, !PT ;  /* 0x0000000f20207812 */ /* 0x000fe400078ec0ff */
[----:B------:R-:W-:Y:S01]  /*0910*/  LOP3.LUT R5, R4, 0xffff, RZ, 0xc0, !PT ;  /* 0x0000ffff04057812 */ /* 0x000fe200078ec0ff */
[----:B------:R-:W-:Y:S01]  /*0920*/  IMAD R7, R7, 0x100, R4 ;  /* 0x0000010007077824 */ /* 0x000fe200078e0204 */
[----:B------:R-:W-:Y:S01]  /*0930*/  LOP3.LUT R34, R30, 0x1, RZ, 0xc0, !PT ;  /* 0x000000011e227812 */ /* 0x000fe200078ec0ff */
[----:B------:R-:W-:Y:S01]  /*0940*/  IMAD R32, R25, 0x10, R32 ;  /* 0x0000001019207824 */ /* 0x000fe200078e0220 */
[----:B------:R-:W-:-:S02]  /*0950*/  SHF.R.U32.HI R6, RZ, 0xf, R5 ;  /* 0x0000000fff067819 */ /* 0x000fc40000011605 */
[--C-:B------:R-:W-:Y:S02]  /*0960*/  SHF.R.U32.HI R30, RZ, 0xe, R5.reuse ;  /* 0x0000000eff1e7819 */ /* 0x100fe40000011605 */
[----:B------:R-:W-:Y:S02]  /*0970*/  SHF.R.U32.HI R5, RZ, 0xd, R5 ;  /* 0x0000000dff057819 */ /* 0x000fe40000011605 */
[----:B------:R-:W-:Y:S02]  /*0980*/  LOP3.LUT R25, R6, 0x1, RZ, 0xc0, !PT ;  /* 0x0000000106197812 */ /* 0x000fe400078ec0ff */
[----:B------:R-:W-:Y:S01]  /*0990*/  LOP3.LUT R33, R7, 0xffff, RZ, 0xc0, !PT ;  /* 0x0000ffff07217812 */ /* 0x000fe200078ec0ff */
[----:B------:R-:W-:Y:S01]  /*09a0*/  IMAD.IADD R21, R20, 0x1, R31 ;  /* 0x0000000114157824 */ /* 0x000fe200078e021f */
[----:B------:R-:W-:Y:S02]  /*09b0*/  LOP3.LUT R4, R7, 0xff, R32, 0xf8, !PT ;  /* 0x000000ff07047812 */ /* 0x000fe400078ef820 */
[----:B------:R-:W-:-:S02]  /*09c0*/  LOP3.LUT R32, R5, 0x1, RZ, 0xc0, !PT ;  /* 0x0000000105207812 */ /* 0x000fc400078ec0ff */
[----:B------:R-:W-:Y:S02]  /*09d0*/  ISETP.NE.U32.AND P2, PT, R25, 0x1, PT ;  /* 0x000000011900780c */ /* 0x000fe40003f45070 */
[--C-:B------:R-:W-:Y:S01]  /*09e0*/  SHF.R.U32.HI R5, RZ, 0xb, R33.reuse ;  /* 0x0000000bff057819 */ /* 0x100fe20000011621 */
[----:B------:R0:W-:Y:S01]  /*09f0*/  STS.U8 [R21], R6 ;  /* 0x0000000615007388 */ /* 0x0001e20000000000 */
[----:B------:R-:W-:Y:S02]  /*0a00*/  LOP3.LUT R30, R30, 0x1, RZ, 0xc0, !PT ;  /* 0x000000011e1e7812 */ /* 0x000fe400078ec0ff */
[----:B------:R-:W-:Y:S01]  /*0a10*/  SHF.R.U32.HI R7, RZ, 0xa, R33 ;  /* 0x0000000aff077819 */ /* 0x000fe20000011621 */
[----:B------:R1:W-:Y:S01]  /*0a20*/  STS.U8 [R21+0x6c], R28 ;  /* 0x00006c1c15007388 */ /* 0x0003e20000000000 */
[----:B------:R-:W-:Y:S02]  /*0a30*/  ISETP.NE.U32.AND P3, PT, R30, 0x1, PT ;  /* 0x000000011e00780c */ /* 0x000fe40003f65070 */
[----:B0-----:R-:W-:-:S02]  /*0a40*/  LOP3.LUT R6, R5, 0x1, RZ, 0xc0, !PT ;  /* 0x0000000105067812 */ /* 0x001fc400078ec0ff */
[----:B------:R-:W-:Y:S01]  /*0a50*/  SHF.R.U32.HI R5, RZ, 0x9, R33 ;  /* 0x00000009ff057819 */ /* 0x000fe20000011621 */
[----:B------:R0:W-:Y:S01]  /*0a60*/  STS.U8 [R21+0x4], R30 ;  /* 0x0000041e15007388 */ /* 0x0001e20000000000 */
[----:B-1----:R-:W-:Y:S02]  /*0a70*/  LOP3.LUT R28, R7, 0x1, RZ, 0xc0, !PT ;  /* 0x00000001071c7812 */ /* 0x002fe400078ec0ff */
[----:B------:R-:W-:Y:S01]  /*0a80*/  ISETP.NE.U32.AND P0, PT, R32, 0x1, PT ;  /* 0x000000012000780c */ /* 0x000fe20003f05070 */
[----:B------:R1:W-:Y:S01]  /*0a90*/  STS.U8 [R21+0x8], R32 ;  /* 0x0000082015007388 */ /* 0x0003e20000000000 */
[----:B------:R-:W-:Y:S01]  /*0aa0*/  ISETP.NE.U32.AND P6, PT, R28, 0x1, PT ;  /* 0x000000011c00780c */ /* 0x000fe20003fc5070 */
[----:B------:R-:W-:Y:S01]  /*0ab0*/  @P2 FMUL R8, R8, 0.0099999997764825820923 ;  /* 0x3c23d70a08082820 */ /* 0x000fe20000400000 */
[----:B0-----:R-:W-:Y:S01]  /*0ac0*/  LOP3.LUT R30, R5, 0x1, RZ, 0xc0, !PT ;  /* 0x00000001051e7812 */ /* 0x001fe200078ec0ff */
[----:B------:R0:W-:Y:S01]  /*0ad0*/  STS.U8 [R21+0x24], R28 ;  /* 0x0000241c15007388 */ /* 0x0001e20000000000 */
[----:B-1----:R-:W-:-:S03]  /*0ae0*/  LOP3.LUT R32, R4, 0xffff, RZ, 0xc0, !PT ;  /* 0x0000ffff04207812 */ /* 0x002fc600078ec0ff */
[----:B------:R1:W-:Y:S01]  /*0af0*/  STS.U8 [R21+0xc], R34 ;  /* 0x00000c2215007388 */ /* 0x0003e20000000000 */
[----:B------:R-:W-:Y:S01]  /*0b00*/  SHF.R.U32.HI R7, RZ, 0x8, R33 ;  /* 0x00000008ff077819 */ /* 0x000fe20000011621 */
[----:B------:R-:W-:Y:S01]  /*0b10*/  IMAD R25, R20, 0x3, R21 ;  /* 0x0000000314197824 */ /* 0x000fe200078e0215 */
[----:B------:R-:W-:Y:S01]  /*0b20*/  ISETP.NE.U32.AND P2, PT, R30, 0x1, PT ;  /* 0x000000011e00780c */ /* 0x000fe20003f45070 */
[----:B------:R2:W-:Y:S01]  /*0b30*/  STS.U8 [R21+0x28], R30 ;  /* 0x0000281e15007388 */ /* 0x0005e20000000000 */
[--C-:B------:R-:W-:Y:S01]  /*0b40*/  SHF.R.U32.HI R36, RZ, 0x6, R32.reuse ;  /* 0x00000006ff247819 */ /* 0x100fe20000011620 */
[----:B0-----:R-:W-:Y:S01]  /*0b50*/  IMAD R28, R20, 0x4, R31 ;  /* 0x00000004141c7824 */ /* 0x001fe200078e021f */
[--C-:B------:R-:W-:Y:S02]  /*0b60*/  SHF.R.U32.HI R20, RZ, 0x7, R32.reuse ;  /* 0x00000007ff147819 */ /* 0x100fe40000011620 */
[--C-:B------:R-:W-:Y:S02]  /*0b70*/  SHF.R.U32.HI R33, RZ, 0x2, R32.reuse ;  /* 0x00000002ff217819 */ /* 0x100fe40000011620 */
[----:B-1----:R-:W-:-:S02]  /*0b80*/  SHF.R.U32.HI R34, RZ, 0x3, R32 ;  /* 0x00000003ff227819 */ /* 0x002fc40000011620 */
[--C-:B------:R-:W-:Y:S02]  /*0b90*/  SHF.R.U32.HI R31, RZ, 0x1, R32.reuse ;  /* 0x00000001ff1f7819 */ /* 0x100fe40000011620 */
[--C-:B--2---:R-:W-:Y:S02]  /*0ba0*/  SHF.R.U32.HI R30, RZ, 0x5, R32.reuse ;  /* 0x00000005ff1e7819 */ /* 0x104fe40000011620 */
[----:B------:R-:W-:Y:S02]  /*0bb0*/  SHF.R.U32.HI R32, RZ, 0x4, R32 ;  /* 0x00000004ff207819 */ /* 0x000fe40000011620 */
[----:B------:R-:W-:Y:S02]  /*0bc0*/  LOP3.LUT R7, R7, 0x1, RZ, 0xc0, !PT ;  /* 0x0000000107077812 */ /* 0x000fe400078ec0ff */
[----:B------:R-:W-:Y:S02]  /*0bd0*/  LOP3.LUT R20, R20, 0x1, RZ, 0xc0, !PT ;  /* 0x0000000114147812 */ /* 0x000fe400078ec0ff */
[----:B------:R-:W-:-:S02]  /*0be0*/  LOP3.LUT R34, R34, 0x1, RZ, 0xc0, !PT ;  /* 0x0000000122227812 */ /* 0x000fc400078ec0ff */
[----:B------:R-:W-:Y:S02]  /*0bf0*/  LOP3.LUT R36, R36, 0x1, RZ, 0xc0, !PT ;  /* 0x0000000124247812 */ /* 0x000fe400078ec0ff */
[----:B------:R-:W-:Y:S02]  /*0c00*/  LOP3.LUT R33, R33, 0x1, RZ, 0xc0, !PT ;  /* 0x0000000121217812 */ /* 0x000fe400078ec0ff */
[----:B------:R-:W-:Y:S02]  /*0c10*/  LOP3.LUT R30, R30, 0x1, RZ, 0xc0, !PT ;  /* 0x000000011e1e7812 */ /* 0x000fe400078ec0ff */
[----:B------:R-:W-:Y:S02]  /*0c20*/  LOP3.LUT R31, R31, 0x1, RZ, 0xc0, !PT ;  /* 0x000000011f1f7812 */ /* 0x000fe400078ec0ff */
[----:B------:R-:W-:Y:S01]  /*0c30*/  LOP3.LUT R32, R32, 0x1, RZ, 0xc0, !PT ;  /* 0x0000000120207812 */ /* 0x000fe200078ec0ff */
[----:B------:R-:W-:Y:S04]  /*0c40*/  STS.U8 [R21+0x20], R6 ;  /* 0x0000200615007388 */ /* 0x000fe80000000000 */
[----:B------:R-:W-:Y:S04]  /*0c50*/  STS.U8 [R21+0x2c], R7 ;  /* 0x00002c0715007388 */ /* 0x000fe80000000000 */
[----:B------:R-:W-:Y:S04]  /*0c60*/  STS.U8 [R21+0x40], R20 ;  /* 0x0000401415007388 */ /* 0x000fe80000000000 */
[----:B------:R-:W-:Y:S04]  /*0c70*/  STS.U8 [R21+0x60], R34 ;  /* 0x0000602215007388 */ /* 0x000fe80000000000 */
[----:B------:R-:W-:Y:S04]  /*0c80*/  STS.U8 [R21+0x44], R36 ;  /* 0x0000442415007388 */ /* 0x000fe80000000000 */
[----:B------:R-:W-:Y:S04]  /*0c90*/  STS.U8 [R21+0x64], R33 ;  /* 0x0000642115007388 */ /* 0x000fe80000000000 */
[----:B------:R-:W-:Y:S04]  /*0ca0*/  STS.U8 [R21+0x48], R30 ;  /* 0x0000481e15007388 */ /* 0x000fe80000000000 */
[----:B------:R-:W-:Y:S04]  /*0cb0*/  STS.U8 [R21+0x68], R31 ;  /* 0x0000681f15007388 */ /* 0x000fe80000000000 */
[----:B------:R-:W-:Y:S01]  /*0cc0*/  STS.U8 [R21+0x4c], R32 ;  /* 0x00004c2015007388 */ /* 0x000fe20000000000 */
[----:B------:R-:W-:-:S05]  /*0cd0*/  IMAD.SHL.U32 R5, R3, 0x10, RZ ;  /* 0x0000001003057824 */ /* 0x000fca00078e00ff */
[----:B------:R-:W-:-:S04]  /*0ce0*/  LOP3.LUT R5, R5, 0xff0, RZ, 0xc0, !PT ;  /* 0x00000ff005057812 */ /* 0x000fc800078ec0ff */
[----:B------:R-:W-:Y:S01]  /*0cf0*/  IADD3 R4, R5, UR4, R5 ;  /* 0x0000000405047c10 */ /* 0x000fe2000fffe005 */
[----:B------:R-:W-:Y:S01]  /*0d00*/  @P3 FMUL R12, R12, 0.0099999997764825820923 ;  /* 0x3c23d70a0c0c3820 */ /* 0x000fe20000400000 */
[----:B------:R-:W-:Y:S01]  /*0d10*/  BAR.SYNC.DEFER_BLOCKING 0x0 ;  /* 0x0000000000007b1d */ /* 0x000fe20000010000 */
[----:B------:R-:W-:Y:S02]  /*0d20*/  ISETP.NE.U32.AND P5, PT, R6, 0x1, PT ;  /* 0x000000010600780c */ /* 0x000fe40003fa5070 */
[----:B------:R-:W-:-:S03]  /*0d30*/  ISETP.NE.U32.AND P3, PT, R7, 0x1, PT ;  /* 0x000000010700780c */ /* 0x000fc60003f65070 */
[----:B------:R-:W0:Y:S01]  /*0d40*/  LDS.128 R4, [R4] ;  /* 0x0000000004047984 */ /* 0x000e220000000c00 */
[----:B------:R-:W-:Y:S01]  /*0d50*/  @P0 FMUL R16, R16, 0.0099999997764825820923 ;  /* 0x3c23d70a10100820 */ /* 0x000fe20000400000 */
[----:B------:R-:W-:Y:S01]  /*0d60*/  ISETP.NE.U32.AND P0, PT, R20, 0x1, PT ;  /* 0x000000011400780c */ /* 0x000fe20003f05070 */
[----:B------:R-:W-:Y:S01]  /*0d70*/  @P2 FMUL R17, R17, 0.0099999997764825820923 ;  /* 0x3c23d70a11112820 */ /* 0x000fe20000400000 */
[----:B------:R-:W-:-:S04]  /*0d80*/  ISETP.NE.U32.AND P2, PT, R33, 0x1, PT ;  /* 0x000000012100780c */ /* 0x000fc80003f45070 */
[----:B------:R-:W-:Y:S01]  /*0d90*/  @P5 FMUL R9, R9, 0.0099999997764825820923 ;  /* 0x3c23d70a09095820 */ /* 0x000fe20000400000 */
[----:B------:R-:W-:Y:S02]  /*0da0*/  ISETP.NE.U32.AND P5, PT, R34, 0x1, PT ;  /* 0x000000012200780c */ /* 0x000fe40003fa5070 */
[C---:B0-----:R-:W-:Y:S02]  /*0db0*/  PRMT R20, R4.reuse, 0x7772, RZ ;  /* 0x0000777204147816 */ /* 0x041fe400000000ff */
[----:B------:R-:W-:-:S04]  /*0dc0*/  PRMT R35, R4, 0x7771, RZ ;  /* 0x0000777104237816 */ /* 0x000fc800000000ff */
[----:B------:R-:W-:Y:S02]  /*0dd0*/  PRMT R35, R35, 0x5410, R20 ;  /* 0x0000541023237816 */ /* 0x000fe40000000014 */
[----:B------:R-:W-:Y:S02]  /*0de0*/  PRMT R20, R4, 0x7770, RZ ;  /* 0x0000777004147816 */ /* 0x000fe400000000ff */
[----:B------:R-:W-:Y:S02]  /*0df0*/  LOP3.LUT R35, R35, 0x10001, RZ, 0xc0, !PT ;  /* 0x0001000123237812 */ /* 0x000fe400078ec0ff */
[----:B------:R-:W-:Y:S02]  /*0e00*/  SHF.R.U32.HI R33, RZ, 0x18, R4 ;  /* 0x00000018ff217819 */ /* 0x000fe40000011604 */
[----:B------:R-:W-:Y:S02]  /*0e10*/  LOP3.LUT R20, R20, 0x1, RZ, 0xc0, !PT ;  /* 0x0000000114147812 */ /* 0x000fe400078ec0ff */
[----:B------:R-:W-:-:S02]  /*0e20*/  PRMT R4, R35, 0x7732, RZ ;  /* 0x0000773223047816 */ /* 0x000fc400000000ff */
[----:B------:R-:W-:Y:S02]  /*0e30*/  SGXT.U32 R33, R33, 0x1 ;  /* 0x000000012121781a */ /* 0x000fe40000000000 */
[----:B------:R-:W-:Y:S02]  /*0e40*/  LOP3.LUT R21, R35, 0xffff, RZ, 0xc0, !PT ;  /* 0x0000ffff23157812 */ /* 0x000fe400078ec0ff */
[----:B------:R-:W-:Y:S02]  /*0e50*/  PRMT R4, R4, 0x3340, R33 ;  /* 0x0000334004047816 */ /* 0x000fe40000000021 */
[----:B------:R-:W-:Y:S02]  /*0e60*/  PRMT R21, R20, 0x3340, R21 ;  /* 0x0000334014157816 */ /* 0x000fe40000000015 */
[C---:B------:R-:W-:Y:S02]  /*0e70*/  PRMT R20, R5.reuse, 0x7772, RZ ;  /* 0x0000777205147816 */ /* 0x040fe400000000ff */
[----:B------:R-:W-:-:S04]  /*0e80*/  PRMT R33, R5, 0x7771, RZ ;  /* 0x0000777105217816 */ /* 0x000fc800000000ff */
[----:B------:R-:W-:Y:S02]  /*0e90*/  PRMT R20, R33, 0x5410, R20 ;  /* 0x0000541021147816 */ /* 0x000fe40000000014 */
[----:B------:R-:W-:Y:S02]  /*0ea0*/  SHF.R.U32.HI R34, RZ, 0x18, R5 ;  /* 0x00000018ff227819 */ /* 0x000fe40000011605 */
[----:B------:R-:W-:Y:S02]  /*0eb0*/  LOP3.LUT R33, R20, 0x10001, RZ, 0xc0, !PT ;  /* 0x0001000114217812 */ /* 0x000fe400078ec0ff */
[----:B------:R-:W-:Y:S02]  /*0ec0*/  PRMT R20, R5, 0x7770, RZ ;  /* 0x0000777005147816 */ /* 0x000fe400000000ff */
[----:B------:R-:W-:Y:S02]  /*0ed0*/  PRMT R5, R33, 0x7732, RZ ;  /* 0x0000773221057816 */ /* 0x000fe400000000ff */
[----:B------:R-:W-:-:S02]  /*0ee0*/  SGXT.U32 R34, R34, 0x1 ;  /* 0x000000012222781a */ /* 0x000fc40000000000 */
[----:B------:R-:W-:Y:S02]  /*0ef0*/  PRMT R4, R21, 0x5410, R4 ;  /* 0x0000541015047816 */ /* 0x000fe40000000004 */
[----:B------:R-:W-:Y:S02]  /*0f00*/  PRMT R5, R5, 0x3340, R34 ;  /* 0x0000334005057816 */ /* 0x000fe40000000022 */
[C---:B------:R-:W-:Y:S02]  /*0f10*/  PRMT R21, R6.reuse, 0x7772, RZ ;  /* 0x0000777206157816 */ /* 0x040fe400000000ff */
[----:B------:R-:W-:Y:S02]  /*0f20*/  PRMT R34, R6, 0x7771, RZ ;  /* 0x0000777106227816 */ /* 0x000fe400000000ff */
[----:B------:R-:W-:Y:S02]  /*0f30*/  LOP3.LUT R35, R20, 0x1, RZ, 0xc0, !PT ;  /* 0x0000000114237812 */ /* 0x000fe400078ec0ff */
[----:B------:R-:W-:-:S02]  /*0f40*/  PRMT R21, R34, 0x5410, R21 ;  /* 0x0000541022157816 */ /* 0x000fc40000000015 */
[----:B------:R-:W-:Y:S02]  /*0f50*/  LOP3.LUT R20, R33, 0xffff, RZ, 0xc0, !PT ;  /* 0x0000ffff21147812 */ /* 0x000fe400078ec0ff */
[----:B------:R-:W-:Y:S02]  /*0f60*/  LOP3.LUT R33, R21, 0x10001, RZ, 0xc0, !PT ;  /* 0x0001000115217812 */ /* 0x000fe400078ec0ff */
[----:B------:R-:W-:Y:S02]  /*0f70*/  PRMT R21, R6, 0x7770, RZ ;  /* 0x0000777006157816 */ /* 0x000fe400000000ff */
[----:B------:R-:W-:Y:S02]  /*0f80*/  PRMT R20, R35, 0x3340, R20 ;  /* 0x0000334023147816 */ /* 0x000fe40000000014 */
[----:B------:R-:W-:Y:S02]  /*0f90*/  LOP3.LUT R34, R21, 0x1, RZ, 0xc0, !PT ;  /* 0x0000000115227812 */ /* 0x000fe400078ec0ff */
[----:B------:R-:W-:-:S02]  /*0fa0*/  LOP3.LUT R21, R33, 0xffff, RZ, 0xc0, !PT ;  /* 0x0000ffff21157812 */ /* 0x000fc400078ec0ff */
[----:B------:R-:W-:Y:S02]  /*0fb0*/  LOP3.LUT R35, R29, 0xffffffc0, RZ, 0xc0, !PT ;  /* 0xffffffc01d237812 */ /* 0x000fe400078ec0ff */
[----:B------:R-:W-:Y:S02]  /*0fc0*/  PRMT R21, R34, 0x3340, R21 ;  /* 0x0000334022157816 */ /* 0x000fe40000000015 */
[----:B------:R-:W-:Y:S01]  /*0fd0*/  SHF.R.S32.HI R29, RZ, 0x6, R29 ;  /* 0x00000006ff1d7819 */ /* 0x000fe2000001141d */
[----:B------:R-:W-:-:S04]  /*0fe0*/  IMAD.IADD R34, R2, 0x1, -R35 ;  /* 0x0000000102227824 */ /* 0x000fc800078e0a23 */
[----:B------:R-:W-:Y:S01]  /*0ff0*/  IMAD R29, R29, 0x21100, R34 ;  /* 0x000211001d1d7824 */ /* 0x000fe200078e0222 */
[----:B------:R-:W-:Y:S01]  /*1000*/  PRMT R34, R3, 0x6540, R0 ;  /* 0x0000654003227816 */ /* 0x000fe20000000000 */
[----:B------:R-:W-:-:S03]  /*1010*/  @P0 FMUL R10, R10, 0.0099999997764825820923 ;  /* 0x3c23d70a0a0a0820 */ /* 0x000fc60000400000 */
[----:B------:R-:W-:Y:S02]  /*1020*/  ISETP.GE.AND P0, PT, R34, 0x844, PT ;  /* 0x000008442200780c */ /* 0x000fe40003f06270 */
[----:B------:R-:W-:Y:S02]  /*1030*/  SHF.R.U32.HI R6, RZ, 0x18, R6 ;  /* 0x00000018ff067819 */ /* 0x000fe40000011606 */
[----:B------:R-:W-:Y:S02]  /*1040*/  ISETP.LT.AND P0, PT, R2, 0x100, !P0 ;  /* 0x000001000200780c */ /* 0x000fe40004701270 */
[----:B------:R-:W-:Y:S02]  /*1050*/  PRMT R2, R33, 0x7732, RZ ;  /* 0x0000773221027816 */ /* 0x000fe400000000ff */
[----:B------:R-:W-:-:S03]  /*1060*/  SGXT.U32 R33, R6, 0x1 ;  /* 0x000000010621781a */ /* 0x000fc60000000000 */
[----:B------:R-:W-:Y:S02]  /*1070*/  IMAD.MOV.U32 R6, RZ, RZ, R2 ;  /* 0x000000ffff067224 */ /* 0x000fe400078e0002 */
[----:B------:R-:W-:Y:S01]  /*1080*/  IMAD R2, R34, 0x40, R29 ;  /* 0x0000004022027824 */ /* 0x000fe200078e021d */
[C---:B------:R-:W-:Y:S02]  /*1090*/  PRMT R29, R7.reuse, 0x7772, RZ ;  /* 0x00007772071d7816 */ /* 0x040fe400000000ff */
[----:B------:R-:W-:-:S04]  /*10a0*/  PRMT R34, R7, 0x7771, RZ ;  /* 0x0000777107227816 */ /* 0x000fc800000000ff */
[----:B------:R-:W-:Y:S02]  /*10b0*/  PRMT R29, R34, 0x5410, R29 ;  /* 0x00005410221d7816 */ /* 0x000fe4000000001d */
[----:B------:R-:W-:Y:S02]  /*10c0*/  PRMT R6, R6, 0x3340, R33 ;  /* 0x0000334006067816 */ /* 0x000fe40000000021 */
[----:B------:R-:W-:Y:S02]  /*10d0*/  LOP3.LUT R33, R29, 0x10001, RZ, 0xc0, !PT ;  /* 0x000100011d217812 */ /* 0x000fe400078ec0ff */
[----:B------:R-:W-:Y:S01]  /*10e0*/  PRMT R29, R7, 0x7770, RZ ;  /* 0x00007770071d7816 */ /* 0x000fe200000000ff */
[----:B------:R-:W-:Y:S01]  /*10f0*/  @P6 FMUL R13, R13, 0.0099999997764825820923 ;  /* 0x3c23d70a0d0d6820 */ /* 0x000fe20000400000 */
[----:B------:R-:W-:Y:S02]  /*1100*/  SHF.R.U32.HI R34, RZ, 0x18, R7 ;  /* 0x00000018ff227819 */ /* 0x000fe40000011607 */
[----:B------:R-:W-:-:S02]  /*1110*/  ISETP.NE.U32.AND P6, PT, R36, 0x1, PT ;  /* 0x000000012400780c */ /* 0x000fc40003fc5070 */
[----:B------:R-:W-:Y:S02]  /*1120*/  LOP3.LUT R36, R29, 0x1, RZ, 0xc0, !PT ;  /* 0x000000011d247812 */ /* 0x000fe400078ec0ff */
[C---:B------:R-:W-:Y:S02]  /*1130*/  PRMT R29, R33.reuse, 0x7732, RZ ;  /* 0x00007732211d7816 */ /* 0x040fe400000000ff */
[----:B------:R-:W-:Y:S02]  /*1140*/  SGXT.U32 R34, R34, 0x1 ;  /* 0x000000012222781a */ /* 0x000fe40000000000 */
[----:B------:R-:W-:Y:S01]  /*1150*/  LOP3.LUT R7, R33, 0xffff, RZ, 0xc0, !PT ;  /* 0x0000ffff21077812 */ /* 0x000fe200078ec0ff */
[----:B------:R-:W-:Y:S01]  /*1160*/  @P5 FMUL R11, R11, 0.0099999997764825820923 ;  /* 0x3c23d70a0b0b5820 */ /* 0x000fe20000400000 */
[----:B------:R-:W-:Y:S02]  /*1170*/  PRMT R5, R20, 0x5410, R5 ;  /* 0x0000541014057816 */ /* 0x000fe40000000005 */
[----:B------:R-:W-:-:S02]  /*1180*/  PRMT R7, R36, 0x3340, R7 ;  /* 0x0000334024077816 */ /* 0x000fc40000000007 */
[----:B------:R-:W-:Y:S02]  /*1190*/  PRMT R34, R29, 0x3340, R34 ;  /* 0x000033401d227816 */ /* 0x000fe40000000022 */
[----:B------:R-:W-:Y:S02]  /*11a0*/  IADD3 R20, P5, R2, UR8, RZ ;  /* 0x0000000802147c10 */ /* 0x000fe4000ffbe0ff */
[----:B------:R-:W-:Y:S02]  /*11b0*/  PRMT R6, R21, 0x5410, R6 ;  /* 0x0000541015067816 */ /* 0x000fe40000000006 */
[----:B------:R-:W-:Y:S02]  /*11c0*/  LEA.HI.X.SX32 R21, R2, UR9, 0x1, P5 ;  /* 0x0000000902157c11 */ /* 0x000fe4000a8f0eff */
[----:B------:R-:W-:-:S05]  /*11d0*/  PRMT R7, R7, 0x5410, R34 ;  /* 0x0000541007077816 */ /* 0x000fca0000000022 */
[----:B------:R0:W-:Y:S01]  /*11e0*/  @P0 STG.E.128 desc[UR6][R20.64], R4 ;  /* 0x0000000414000986 */ /* 0x0001e2000c101d06 */
[----:B------:R-:W-:Y:S01]  /*11f0*/  BAR.SYNC.DEFER_BLOCKING 0x0 ;  /* 0x0000000000007b1d */ /* 0x000fe20000010000 */
[----:B------:R-:W-:Y:S01]  /*1200*/  @P6 FMUL R14, R14, 0.0099999997764825820923 ;  /* 0x3c23d70a0e0e6820 */ /* 0x000fe20000400000 */
[----:B------:R-:W-:Y:S02]  /*1210*/  ISETP.NE.U32.AND P6, PT, R30, 0x1, PT ;  /* 0x000000011e00780c */ /* 0x000fe40003fc5070 */
[----:B------:R-:W-:Y:S02]  /*1220*/  ISETP.NE.U32.AND P5, PT, R31, 0x1, PT ;  /* 0x000000011f00780c */ /* 0x000fe40003fa5070 */
[----:B------:R-:W-:Y:S01]  /*1230*/  ISETP.NE.U32.AND P0, PT, R32, 0x1, PT ;  /* 0x000000012000780c */ /* 0x000fe20003f05070 */
[----:B------:R-:W-:Y:S01]  /*1240*/  @P2 FMUL R15, R15, 0.0099999997764825820923 ;  /* 0x3c23d70a0f0f2820 */ /* 0x000fe20000400000 */
[----:B------:R-:W-:Y:S01]  /*1250*/  @!P4 FMUL R24, R24, 0.0099999997764825820923 ;  /* 0x3c23d70a1818c820 */ /* 0x000fe20000400000 */
[----:B------:R-:W-:Y:S01]  /*1260*/  @P3 FMUL R23, R23, 0.0099999997764825820923 ;  /* 0x3c23d70a17173820 */ /* 0x000fe20000400000 */
[----:B------:R-:W-:-:S05]  /*1270*/  @!P1 FMUL R26, R26, 0.0099999997764825820923 ;  /* 0x3c23d70a1a1a9820 */ /* 0x000fca0000400000 */
[----:B------:R-:W-:Y:S02]  /*1280*/  @P6 FMUL R18, R18, 0.0099999997764825820923 ;  /* 0x3c23d70a12126820 */ /* 0x000fe40000400000 */
[----:B------:R-:W-:Y:S02]  /*1290*/  @P5 FMUL R19, R19, 0.0099999997764825820923 ;  /* 0x3c23d70a13135820 */ /* 0x000fe40000400000 */
[----:B------:R-:W-:Y:S01]  /*12a0*/  @P0 FMUL R22, R22, 0.0099999997764825820923 ;  /* 0x3c23d70a16160820 */ /* 0x000fe20000400000 */
[----:B------:R-:W-:Y:S04]  /*12b0*/  STS [R25], R8 ;  /* 0x0000000819007388 */ /* 0x000fe80000000800 */
[----:B------:R1:W-:Y:S04]  /*12c0*/  STS [R28+0x50], R9 ;  /* 0x000050091c007388 */ /* 0x0003e80000000800 */
[----:B------:R-:W-:Y:S04]  /*12d0*/  STS [R28+0xa0], R10 ;  /* 0x0000a00a1c007388 */ /* 0x000fe80000000800 */
[----:B------:R-:W-:Y:S01]  /*12e0*/  STS [R28+0xf0], R11 ;  /* 0x0000f00b1c007388 */ /* 0x000fe20000000800 */
[----:B0-----:R-:W-:-:S03]  /*12f0*/  IMAD.SHL.U32 R20, R3, 0x4, RZ ;  /* 0x0000000403147824 */ /* 0x001fc600078e00ff */
[----:B------:R0:W-:Y:S04]  /*1300*/  STS [R25+0x10], R12 ;  /* 0x0000100c19007388 */ /* 0x0001e80000000800 */
[----:B------:R-:W-:Y:S04]  /*1310*/  STS [R28+0x60], R13 ;  /* 0x0000600d1c007388 */ /* 0x000fe80000000800 */
[----:B------:R-:W-:Y:S04]  /*1320*/  STS [R28+0xb0], R14 ;  /* 0x0000b00e1c007388 */ /* 0x000fe80000000800 */
[----:B------:R-:W-:Y:S04]  /*1330*/  STS [R28+0x100], R15 ;  /* 0x0001000f1c007388 */ /* 0x000fe80000000800 */
[----:B------:R-:W-:Y:S04]  /*1340*/  STS [R25+0x20], R16 ;  /* 0x0000201019007388 */ /* 0x000fe80000000800 */
[----:B------:R2:W-:Y:S04]  /*1350*/  STS [R28+0x70], R17 ;  /* 0x000070111c007388 */ /* 0x0005e80000000800 */
[----:B------:R3:W-:Y:S04]  /*1360*/  STS [R28+0xc0], R18 ;  /* 0x0000c0121c007388 */ /* 0x0007e80000000800 */
[----:B------:R4:W-:Y:S04]  /*1370*/  STS [R28+0x110], R19 ;  /* 0x000110131c007388 */ /* 0x0009e80000000800 */
[----:B------:R5:W-:Y:S01]  /*1380*/  STS [R25+0x30], R24 ;  /* 0x0000301819007388 */ /* 0x000be20000000800 */
[----:B------:R-:W-:-:S03]  /*1390*/  LOP3.LUT R20, R20, 0x3fc, RZ, 0xc0, !PT ;  /* 0x000003fc14147812 */ /* 0x000fc600078ec0ff */
[----:B------:R0:W-:Y:S04]  /*13a0*/  STS [R28+0x80], R23 ;  /* 0x000080171c007388 */ /* 0x0001e80000000800 */
[----:B------:R-:W-:Y:S04]  /*13b0*/  STS [R28+0xd0], R22 ;  /* 0x0000d0161c007388 */ /* 0x000fe80000000800 */
[----:B------:R-:W-:Y:S01]  /*13c0*/  STS [R28+0x120], R26 ;  /* 0x0001201a1c007388 */ /* 0x000fe20000000800 */
[C---:B------:R-:W-:Y:S02]  /*13d0*/  LOP3.LUT R4, R20.reuse, 0x400, RZ, 0xfc, !PT ;  /* 0x0000040014047812 */ /* 0x040fe400078efcff */
[----:B------:R-:W-:-:S02]  /*13e0*/  LOP3.LUT R5, R20, 0x800, RZ, 0xfc, !PT ;  /* 0x0000080014057812 */ /* 0x000fc400078efcff */
[----:B------:R-:W-:Y:S02]  /*13f0*/  LOP3.LUT R2, R3, 0xfc, RZ, 0xc0, !PT ;  /* 0x000000fc03027812 */ /* 0x000fe400078ec0ff */
[----:B------:R-:W-:Y:S02]  /*1400*/  LOP3.LUT R4, R4, 0x7f0, RZ, 0xc0, !PT ;  /* 0x000007f004047812 */ /* 0x000fe400078ec0ff */
[----:B------:R-:W-:Y:S02]  /*1410*/  LOP3.LUT R6, R5, 0xbf0, RZ, 0xc0, !PT ;  /* 0x00000bf005067812 */ /* 0x000fe400078ec0ff */
[----:B------:R-:W-:Y:S01]  /*1420*/  LEA R5, R2, UR4, 0x2 ;  /* 0x0000000402057c11 */ /* 0x000fe2000f8e10ff */
[----:B------:R-:W-:Y:S02]  /*1430*/  VIADD R7, R4, UR4 ;  /* 0x0000000404077c36 */ /* 0x000fe40008000000 */
[----:B-1----:R-:W-:Y:S02]  /*1440*/  VIADD R9, R6, UR4 ;  /* 0x0000000406097c36 */ /* 0x002fe40008000000 */
[C---:B0-----:R-:W-:Y:S01]  /*1450*/  IMAD R12, R20.reuse, 0x4, R5 ;  /* 0x00000004140c7824 */ /* 0x041fe200078e0205 */
[----:B------:R-:W-:Y:S01]  /*1460*/  BAR.SYNC.DEFER_BLOCKING 0x0 ;  /* 0x0000000000007b1d */ /* 0x000fe20000010000 */
[----:B------:R-:W-:-:S02]  /*1470*/  IMAD R8, R20, 0x4, R7 ;  /* 0x0000000414087824 */ /* 0x000fc400078e0207 */
[----:B------:R-:W-:Y:S01]  /*1480*/  IMAD R4, R20, 0x4, R9 ;  /* 0x0000000414047824 */ /* 0x000fe200078e0209 */
[----:B------:R-:W-:Y:S02]  /*1490*/  SHF.R.S32.HI R2, RZ, 0x1f, R27 ;  /* 0x0000001fff027819 */ /* 0x000fe4000001141b */
[----:B--2---:R-:W-:Y:S02]  /*14a0*/  SHF.R.U32.HI R17, RZ, 0x2, R3 ;  /* 0x00000002ff117819 */ /* 0x004fe40000011603 */
[----:B------:R-:W-:Y:S02]  /*14b0*/  LEA.HI R16, R2, R27, RZ, 0x6 ;  /* 0x0000001b02107211 */ /* 0x000fe400078f30ff */
[----:B------:R-:W0:Y:S01]  /*14c0*/  LDC.64 R2, c[0x0][0x228] ;  /* 0x00008a00ff027b82 */ /* 0x000e220000000a00 */
[----:B------:R-:W1:Y:S04]  /*14d0*/  LDS.128 R12, [R12] ;  /* 0x000000000c0c7984 */ /* 0x000e680000000c00 */
[----:B------:R-:W2:Y:S04]  /*14e0*/  LDS.128 R8, [R8+0x1000] ;  /* 0x0010000008087984 */ /* 0x000ea80000000c00 */
[----:B------:R-:W1:Y:S01]  /*14f0*/  LDS.128 R4, [R4+0x2000] ;  /* 0x0020000004047984 */ /* 0x000e620000000c00 */
[----:B---3--:R-:W-:-:S02]  /*1500*/  LOP3.LUT R18, R16, 0xffffffc0, RZ, 0xc0, !PT ;  /* 0xffffffc010127812 */ /* 0x008fc400078ec0ff */
[----:B------:R-:W-:Y:S02]  /*1510*/  SGXT.U32 R17, R17, 0x6 ;  /* 0x000000061111781a */ /* 0x000fe40000000000 */
[----:B------:R-:W-:Y:S01]  /*1520*/  SHF.R.S32.HI R16, RZ, 0x6, R16 ;  /* 0x00000006ff107819 */ /* 0x000fe20000011410 */
[----:B----4-:R-:W-:Y:S01]  /*1530*/  IMAD.IADD R19, R27, 0x1, -R18 ;  /* 0x000000011b137824 */ /* 0x010fe200078e0a12 */
[----:B------:R-:W-:Y:S02]  /*1540*/  PRMT R17, R17, 0x6540, R0 ;  /* 0x0000654011117816 */ /* 0x000fe40000000000 */
[----:B------:R-:W-:Y:S01]  /*1550*/  ISETP.GE.AND P0, PT, R27, 0x100, PT ;  /* 0x000001001b00780c */ /* 0x000fe20003f06270 */
[----:B-----5:R-:W-:Y:S01]  /*1560*/  IMAD R24, R16, 0x21100, R19 ;  /* 0x0002110010187824 */ /* 0x020fe200078e0213 */
[C---:B------:R-:W-:Y:S02]  /*1570*/  LOP3.LUT R0, R17.reuse, 0x40, RZ, 0xfc, !PT ;  /* 0x0000004011007812 */ /* 0x040fe400078efcff */
[----:B------:R-:W-:-:S02]  /*1580*/  LOP3.LUT R16, R17, 0x80, RZ, 0xfc, !PT ;  /* 0x0000008011107812 */ /* 0x000fc400078efcff */
[----:B------:R-:W-:Y:S02]  /*1590*/  LOP3.LUT R18, R20, 0xc00, RZ, 0xfc, !PT ;  /* 0x00000c0014127812 */ /* 0x000fe400078efcff */
[C---:B------:R-:W-:Y:S02]  /*15a0*/  LOP3.LUT R21, R17.reuse, 0xc0, RZ, 0xfc, !PT ;  /* 0x000000c011157812 */ /* 0x040fe400078efcff */
[C---:B------:R-:W-:Y:S02]  /*15b0*/  ISETP.LT.AND P1, PT, R17.reuse, 0x844, !P0 ;  /* 0x000008441100780c */ /* 0x040fe40004721270 */
[----:B------:R-:W-:Y:S02]  /*15c0*/  ISETP.LT.AND P2, PT, R0, 0x844, !P0 ;  /* 0x000008440000780c */ /* 0x000fe40004741270 */
[----:B------:R-:W-:Y:S01]  /*15d0*/  ISETP.LT.AND P3, PT, R16, 0x844, !P0 ;  /* 0x000008441000780c */ /* 0x000fe20004761270 */
[----:B------:R-:W-:Y:S01]  /*15e0*/  IMAD R17, R17, 0x40, R24 ;  /* 0x0000004011117824 */ /* 0x000fe200078e0218 */
[----:B------:R-:W-:-:S02]  /*15f0*/  LOP3.LUT R18, R18, 0xff0, RZ, 0xc0, !PT ;  /* 0x00000ff012127812 */ /* 0x000fc400078ec0ff */
[----:B------:R-:W-:Y:S01]  /*1600*/  ISETP.LT.AND P0, PT, R21, 0x844, !P0 ;  /* 0x000008441500780c */ /* 0x000fe20004701270 */
[--C-:B------:R-:W-:Y:S02]  /*1610*/  IMAD R19, R0, 0x40, R24.reuse ;  /* 0x0000004000137824 */ /* 0x100fe400078e0218 */
[----:B------:R-:W-:Y:S02]  /*1620*/  IMAD R23, R16, 0x40, R24 ;  /* 0x0000004010177824 */ /* 0x000fe400078e0218 */
[----:B------:R-:W-:Y:S02]  /*1630*/  VIADD R25, R18, UR4 ;  /* 0x0000000412197c36 */ /* 0x000fe40008000000 */
[----:B0-----:R-:W-:-:S04]  /*1640*/  IMAD.WIDE R16, R17, 0x4, R2 ;  /* 0x0000000411107825 */ /* 0x001fc800078e0202 */
[--C-:B------:R-:W-:Y:S01]  /*1650*/  IMAD.WIDE R18, R19, 0x4, R2.reuse ;  /* 0x0000000413127825 */ /* 0x100fe200078e0202 */
[----:B-1----:R0:W-:Y:S03]  /*1660*/  @P1 STG.E.128 desc[UR6][R16.64], R12 ;  /* 0x0000000c10001986 */ /* 0x0021e6000c101d06 */
[----:B------:R-:W-:Y:S01]  /*1670*/  IMAD.WIDE R22, R23, 0x4, R2 ;  /* 0x0000000417167825 */ /* 0x000fe200078e0202 */
[----:B--2---:R0:W-:Y:S04]  /*1680*/  @P2 STG.E.128 desc[UR6][R18.64], R8 ;  /* 0x0000000812002986 */ /* 0x0041e8000c101d06 */
[----:B------:R0:W-:Y:S01]  /*1690*/  @P3 STG.E.128 desc[UR6][R22.64], R4 ;  /* 0x0000000416003986 */ /* 0x0001e2000c101d06 */
[----:B------:R-:W-:Y:S01]  /*16a0*/  IMAD R25, R20, 0x4, R25 ;  /* 0x0000000414197824 */ /* 0x000fe200078e0219 */
[----:B0-----:R-:W-:Y:S06]  /*16b0*/  @!P0 EXIT ;  /* 0x000000000000894d */ /* 0x001fec0003800000 */
[----:B0-----:R-:W0:Y:S01]  /*16c0*/  LDS.128 R4, [R25+0x3000] ;  /* 0x0030000019047984 */ /* 0x001e220000000c00 */
[----:B------:R-:W-:-:S04]  /*16d0*/  IMAD R21, R21, 0x40, R24 ;  /* 0x0000004015157824 */ /* 0x000fc800078e0218 */
[----:B------:R-:W-:-:S05]  /*16e0*/  IMAD.WIDE R2, R21, 0x4, R2 ;  /* 0x0000000415027825 */ /* 0x000fca00078e0202 */
[----:B0-----:R-:W-:Y:S01]  /*16f0*/  STG.E.128 desc[UR6][R2.64], R4 ;  /* 0x0000000402007986 */ /* 0x001fe2000c101d06 */
[----:B------:R-:W-:Y:S05]  /*1700*/  EXIT ;  /* 0x000000000000794d */ /* 0x000fea0003800000 */
.L_x_0:
[----:B------:R-:W-:-:S00]  /*1710*/  BRA `(.L_x_0) ;  /* 0xfffffffc00fc7947 */ /* 0x000fc0000383ffff */
[----:B------:R-:W-:-:S00]  /*1720*/  NOP ;  /* 0x0000000000007918 */ /* 0x000fc00000000000 */
        /* <DEDUP_REMOVED lines=13> */
.L_x_1:


//--------------------- .nv.shared.triton_poi_fused_convolution_leaky_relu_4 --------------------------
	.section	.nv.shared.triton_poi_fused_convolution_leaky_relu_4,"aw",@nobits
	.sectionflags	@""
	.align	16
	.zero		1024


//--------------------- .nv.constant0.triton_poi_fused_convolution_leaky_relu_4 --------------------------
	.section	.nv.constant0.triton_poi_fused_convolution_leaky_relu_4,"a",@progbits
	.sectionflags	@""
	.align	4
.nv.constant0.triton_poi_fused_convolution_leaky_relu_4:
	.zero		568
